//
// Generated by NVIDIA NVVM Compiler
//
// Compiler Build ID: CL-36424714
// Cuda compilation tools, release 13.0, V13.0.88
// Based on NVVM 20.0.0
//

.version 9.0
.target sm_100
.address_size 64

	// .globl	default_function_kernel

.visible .entry default_function_kernel(
	.param .u64 .ptr .align 1 default_function_kernel_param_0,
	.param .u64 .ptr .align 1 default_function_kernel_param_1
)
.maxntid 56
{
	.reg .b32 	%r<4>;
	.reg .b32 	%f<4>;
	.reg .b64 	%rd<8>;

	ld.param.u64 	%rd1, [default_function_kernel_param_0];
	ld.param.u64 	%rd2, [default_function_kernel_param_1];
	cvta.to.global.u64 	%rd3, %rd1;
	cvta.to.global.u64 	%rd4, %rd2;
	mov.u32 	%r1, %ctaid.x;
	mov.u32 	%r2, %tid.x;
	mad.lo.s32 	%r3, %r1, 56, %r2;
	mul.wide.u32 	%rd5, %r3, 4;
	add.s64 	%rd6, %rd4, %rd5;
	ld.global.nc.f32 	%f1, [%rd6];
	lg2.approx.f32 	%f2, %f1;
	mul.f32 	%f3, %f2, 0f3E9A209B;
	add.s64 	%rd7, %rd3, %rd5;
	st.global.f32 	[%rd7], %f3;
	ret;

}


// ===== COMPILED SASS (sm_100) =====

	.target	sm_100

	.elftype	@"ET_EXEC"


//--------------------- .note.nv.tkinfo           --------------------------
	.section	.note.nv.tkinfo,"",@"SHT_NOTE"
	.sectionflags	@"SHF_NOTE_NV_TKINFO"
	.tkinfo
        /*0018*/ 	.word	0x00000002
        /*0030*/ 	.string	""
        /*0030*/ 	.string	"ptxas"
        /*0030*/ 	.string	"Cuda compilation tools, release 13.0, V13.0.88"
        /*0030*/ 	.string	"Build cuda_13.0.r13.0/compiler.36424714_0"
        /*0030*/ 	.string	"-arch sm_100 -m 64 "



//--------------------- .note.nv.cuinfo           --------------------------
	.section	.note.nv.cuinfo,"",@"SHT_NOTE"
	.sectionflags	@"SHF_NOTE_NV_CUINFO"
        /*0018*/ 	.short	0x0002
        /*001a*/ 	.short	0x0064
        /*001c*/ 	.short	0x0082
	.zero		2


//--------------------- .nv.info                  --------------------------
	.section	.nv.info,"",@"SHT_CUDA_INFO"
	.align	4


	//----- nvinfo : EIATTR_REGCOUNT
	.align		4
        /*0000*/ 	.byte	0x04, 0x2f
        /*0002*/ 	.short	(.L_1 - .L_0)
	.align		4
.L_0:
        /*0004*/ 	.word	index@(default_function_kernel)
        /*0008*/ 	.word	0x0000000a


	//----- nvinfo : EIATTR_FRAME_SIZE
	.align		4
.L_1:
        /*000c*/ 	.byte	0x04, 0x11
        /*000e*/ 	.short	(.L_3 - .L_2)
	.align		4
.L_2:
        /*0010*/ 	.word	index@(default_function_kernel)
        /*0014*/ 	.word	0x00000000


	//----- nvinfo : EIATTR_MIN_STACK_SIZE
	.align		4
.L_3:
        /*0018*/ 	.byte	0x04, 0x12
        /*001a*/ 	.short	(.L_5 - .L_4)
	.align		4
.L_4:
        /*001c*/ 	.word	index@(default_function_kernel)
        /*0020*/ 	.word	0x00000000
.L_5:


//--------------------- .nv.compat                --------------------------
	.section	.nv.compat,"",@"SHT_CUDA_COMPAT_INFO"
	.align	4
        /*0000*/ 	.byte	0x02, 0x09, 0x00, 0x00, 0x02, 0x02, 0x01, 0x00, 0x02, 0x05, 0x05, 0x00, 0x03, 0x07, 0x01, 0x01
        /*0010*/ 	.byte	0x02, 0x03, 0x00, 0x00, 0x02, 0x06, 0x01, 0x00, 0x04, 0x0b, 0x08, 0x00, 0x01, 0x00, 0x00, 0x00
        /*0020*/ 	.byte	0x00, 0x00, 0x00, 0x00


//--------------------- .nv.info.default_function_kernel --------------------------
	.section	.nv.info.default_function_kernel,"",@"SHT_CUDA_INFO"
	.sectionflags	@""
	.align	4


	//----- nvinfo : EIATTR_CUDA_API_VERSION
	.align		4
        /*0000*/ 	.byte	0x04, 0x37
        /*0002*/ 	.short	(.L_7 - .L_6)
.L_6:
        /*0004*/ 	.word	0x00000082


	//----- nvinfo : EIATTR_KPARAM_INFO
	.align		4
.L_7:
        /*0008*/ 	.byte	0x04, 0x17
        /*000a*/ 	.short	(.L_9 - .L_8)
.L_8:
        /*000c*/ 	.word	0x00000000
        /*0010*/ 	.short	0x0001
        /*0012*/ 	.short	0x0008
        /*0014*/ 	.byte	0x00, 0xf5, 0x21, 0x00


	//----- nvinfo : EIATTR_KPARAM_INFO
	.align		4
.L_9:
        /*0018*/ 	.byte	0x04, 0x17
        /*001a*/ 	.short	(.L_11 - .L_10)
.L_10:
        /*001c*/ 	.word	0x00000000
        /*0020*/ 	.short	0x0000
        /*0022*/ 	.short	0x0000
        /*0024*/ 	.byte	0x00, 0xf5, 0x21, 0x00


	//----- nvinfo : EIATTR_SPARSE_MMA_MASK
	.align		4
.L_11:
        /*0028*/ 	.byte	0x03, 0x50
        /*002a*/ 	.short	0x0000


	//----- nvinfo : EIATTR_MAXREG_COUNT
	.align		4
        /*002c*/ 	.byte	0x03, 0x1b
        /*002e*/ 	.short	0x00ff


	//----- nvinfo : EIATTR_MERCURY_ISA_VERSION
	.align		4
        /*0030*/ 	.byte	0x03, 0x5f
        /*0032*/ 	.short	0x0101


	//----- nvinfo : EIATTR_VRC_CTA_INIT_COUNT
	.align		4
        /*0034*/ 	.byte	0x02, 0x4a
	.zero		1
	.zero		1


	//----- nvinfo : EIATTR_EXIT_INSTR_OFFSETS
	.align		4
        /*0038*/ 	.byte	0x04, 0x1c
        /*003a*/ 	.short	(.L_13 - .L_12)


	//   ....[0]....
.L_12:
        /*003c*/ 	.word	0x00000100


	//----- nvinfo : EIATTR_MAX_THREADS
	.align		4
.L_13:
        /*0040*/ 	.byte	0x04, 0x05
        /*0042*/ 	.short	(.L_15 - .L_14)
.L_14:
        /*0044*/ 	.word	0x00000038
        /*0048*/ 	.word	0x00000001
        /*004c*/ 	.word	0x00000001


	//----- nvinfo : EIATTR_CBANK_PARAM_SIZE
	.align		4
.L_15:
        /*0050*/ 	.byte	0x03, 0x19
        /*0052*/ 	.short	0x0010


	//----- nvinfo : EIATTR_PARAM_CBANK
	.align		4
        /*0054*/ 	.byte	0x04, 0x0a
        /*0056*/ 	.short	(.L_17 - .L_16)
	.align		4
.L_16:
        /*0058*/ 	.word	index@(.nv.constant0.default_function_kernel)
        /*005c*/ 	.short	0x0380
        /*005e*/ 	.short	0x0010


	//----- nvinfo : EIATTR_SW_WAR
	.align		4
.L_17:
        /*0060*/ 	.byte	0x04, 0x36
        /*0062*/ 	.short	(.L_19 - .L_18)
.L_18:
        /*0064*/ 	.word	0x00000008
.L_19:


//--------------------- .nv.callgraph             --------------------------
	.section	.nv.callgraph,"",@"SHT_CUDA_CALLGRAPH"
	.align	4
	.sectionentsize	8
	.align		4
        /*0000*/ 	.word	0x00000000
	.align		4
        /*0004*/ 	.word	0xffffffff
	.align		4
        /*0008*/ 	.word	0x00000000
	.align		4
        /*000c*/ 	.word	0xfffffffe
	.align		4
        /*0010*/ 	.word	0x00000000
	.align		4
        /*0014*/ 	.word	0xfffffffd
	.align		4
        /*0018*/ 	.word	0x00000000
	.align		4
        /*001c*/ 	.word	0xfffffffc


//--------------------- .text.default_function_kernel --------------------------
	.section	.text.default_function_kernel,"ax",@progbits
	.align	128
        .global         default_function_kernel
        .type           default_function_kernel,@function
        .size           default_function_kernel,(.L_x_1 - default_function_kernel)
        .other          default_function_kernel,@"STO_CUDA_ENTRY STV_DEFAULT"
default_function_kernel:
.text.default_function_kernel:
[----:B------:R-:W-:Y:S01]  /*0000*/  LDC R1, c[0x0][0x37c] ;  /* 0x0000df00ff017b82 */ /* 0x000fe20000000800 */
[----:B------:R-:W0:Y:S07]  /*0010*/  S2R R7, SR_CTAID.X ;  /* 0x0000000000077919 */ /* 0x000e2e0000002500 */
[----:B------:R-:W1:Y:S01]  /*0020*/  LDC.64 R2, c[0x0][0x388] ;  /* 0x0000e200ff027b82 */ /* 0x000e620000000a00 */
[----:B------:R-:W2:Y:S01]  /*0030*/  LDCU.64 UR4, c[0x0][0x358] ;  /* 0x00006b00ff0477ac */ /* 0x000ea20008000a00 */
[----:B------:R-:W0:Y:S06]  /*0040*/  S2R R0, SR_TID.X ;  /* 0x0000000000007919 */ /* 0x000e2c0000002100 */
[----:B------:R-:W3:Y:S01]  /*0050*/  LDC.64 R4, c[0x0][0x380] ;  /* 0x0000e000ff047b82 */ /* 0x000ee20000000a00 */
[----:B0-----:R-:W-:-:S04]  /*0060*/  IMAD R7, R7, 0x38, R0 ;  /* 0x0000003807077824 */ /* 0x001fc800078e0200 */
[----:B-1----:R-:W-:-:S05]  /*0070*/  IMAD.WIDE.U32 R2, R7, 0x4, R2 ;  /* 0x0000000407027825 */ /* 0x002fca00078e0002 */
[----:B--2---:R-:W2:Y:S01]  /*0080*/  LDG.E.CONSTANT R0, desc[UR4][R2.64] ;  /* 0x0000000402007981 */ /* 0x004ea2000c1e9900 */
[----:B---3--:R-:W-:Y:S01]  /*0090*/  IMAD.WIDE.U32 R4, R7, 0x4, R4 ;  /* 0x0000000407047825 */ /* 0x008fe200078e0004 */
[----:B--2---:R-:W-:-:S13]  /*00a0*/  FSETP.GEU.AND P0, PT, |R0|, 1.175494350822287508e-38, PT ;  /* 0x008000000000780b */ /* 0x004fda0003f0e200 */
[----:B------:R-:W-:-:S04]  /*00b0*/  @!P0 FMUL R0, R0, 16777216 ;  /* 0x4b80000000008820 */ /* 0x000fc80000400000 */
[----:B------:R-:W0:Y:S02]  /*00c0*/  MUFU.LG2 R6, R0 ;  /* 0x0000000000067308 */ /* 0x000e240000000c00 */
[----:B0-----:R-:W-:-:S04]  /*00d0*/  @!P0 FADD R6, R6, -24 ;  /* 0xc1c0000006068421 */ /* 0x001fc80000000000 */
[----:B------:R-:W-:-:S05]  /*00e0*/  FMUL R7, R6, 0.30103000998497009277 ;  /* 0x3e9a209b06077820 */ /* 0x000fca0000400000 */
[----:B------:R-:W-:Y:S01]  /*00f0*/  STG.E desc[UR4][R4.64], R7 ;  /* 0x0000000704007986 */ /* 0x000fe2000c101904 */
[----:B------:R-:W-:Y:S05]  /*0100*/  EXIT ;  /* 0x000000000000794d */ /* 0x000fea0003800000 */
.L_x_0:
[----:B------:R-:W-:-:S00]  /*0110*/  BRA `(.L_x_0) ;  /* 0xfffffffc00fc7947 */ /* 0x000fc0000383ffff */
[----:B------:R-:W-:-:S00]  /*0120*/  NOP ;  /* 0x0000000000007918 */ /* 0x000fc00000000000 */
        /* <DEDUP_REMOVED lines=13> */
.L_x_1:


//--------------------- .nv.shared.reserved.0     --------------------------
	.section	.nv.shared.reserved.0,"aw",@nobits
	.weak		__nv_reservedSMEM_offset_0_alias
	.size		__nv_reservedSMEM_offset_0_alias, 0, 64
	.other		__nv_reservedSMEM_offset_0_alias,@"STO_CUDA_RESERVED_SHARED STV_DEFAULT"
__nv_reservedSMEM_offset_0_alias:
	.zero		0
	.zero		64


//--------------------- .nv.constant0.default_function_kernel --------------------------
	.section	.nv.constant0.default_function_kernel,"a",@progbits
	.sectionflags	@""
	.align	4
.nv.constant0.default_function_kernel:
	.zero		912


//--------------------- SYMBOLS --------------------------

	.type		.nv.reservedSmem.offset0,@object
	.size		.nv.reservedSmem.offset0,0x4
